	.headerflags	@"EF_CUDA_TEXMODE_UNIFIED EF_CUDA_64BIT_ADDRESS EF_CUDA_ACCELERATORS EF_CUDA_SM90 EF_CUDA_VIRTUAL_SM(EF_CUDA_SM90)"
	.elftype	@"ET_EXEC"


//--------------------- .nv.info                  --------------------------
	.section	.nv.info,"",@"SHT_CUDA_INFO"
	.align	4


	//----- nvinfo : EIATTR_REGCOUNT
	.align		4
        /*0000*/ 	.byte	0x04, 0x2f
        /*0002*/ 	.short	(.L_1 - .L_0)
	.align		4
.L_0:
        /*0004*/ 	.word	index@(triton_poi_fused_convolution_hardtanh_hardtanh_backward_27)
        /*0008*/ 	.word	0x00000012


	//----- nvinfo : EIATTR_MIN_STACK_SIZE
	.align		4
.L_1:
        /*000c*/ 	.byte	0x04, 0x12
        /*000e*/ 	.short	(.L_3 - .L_2)
	.align		4
.L_2:
        /*0010*/ 	.word	index@(triton_poi_fused_convolution_hardtanh_hardtanh_backward_27)
        /*0014*/ 	.word	0x00000000


	//----- nvinfo : EIATTR_FRAME_SIZE
	.align		4
.L_3:
        /*0018*/ 	.byte	0x04, 0x11
        /*001a*/ 	.short	(.L_5 - .L_4)
	.align		4
.L_4:
        /*001c*/ 	.word	index@(triton_poi_fused_convolution_hardtanh_hardtanh_backward_27)
        /*0020*/ 	.word	0x00000000


	//----- nvinfo : EIATTR_MIN_STACK_SIZE
	.align		4
.L_5:
        /*0024*/ 	.byte	0x04, 0x12
        /*0026*/ 	.short	(.L_7 - .L_6)
	.align		4
.L_6:
        /*0028*/ 	.word	index@(triton_poi_fused_convolution_hardtanh_hardtanh_backward_27)
        /*002c*/ 	.word	0x00000000
.L_7:


//--------------------- .nv.info.triton_poi_fused_convolution_hardtanh_hardtanh_backward_27 --------------------------
	.section	.nv.info.triton_poi_fused_convolution_hardtanh_hardtanh_backward_27,"",@"SHT_CUDA_INFO"
	.sectionflags	@""
	.align	4


	//----- nvinfo : EIATTR_CUDA_API_VERSION
	.align		4
        /*0000*/ 	.byte	0x04, 0x37
        /*0002*/ 	.short	(.L_9 - .L_8)
.L_8:
        /*0004*/ 	.word	0x0000007c


	//----- nvinfo : EIATTR_KPARAM_INFO
	.align		4
.L_9:
        /*0008*/ 	.byte	0x04, 0x17
        /*000a*/ 	.short	(.L_11 - .L_10)
.L_10:
        /*000c*/ 	.word	0x00000000
        /*0010*/ 	.short	0x0004
        /*0012*/ 	.short	0x0020
        /*0014*/ 	.byte	0x00, 0xf0, 0x11, 0x00


	//----- nvinfo : EIATTR_KPARAM_INFO
	.align		4
.L_11:
        /*0018*/ 	.byte	0x04, 0x17
        /*001a*/ 	.short	(.L_13 - .L_12)
.L_12:
        /*001c*/ 	.word	0x00000000
        /*0020*/ 	.short	0x0003
        /*0022*/ 	.short	0x0018
        /*0024*/ 	.byte	0x00, 0xf4, 0x21, 0x00


	//----- nvinfo : EIATTR_KPARAM_INFO
	.align		4
.L_13:
        /*0028*/ 	.byte	0x04, 0x17
        /*002a*/ 	.short	(.L_15 - .L_14)
.L_14:
        /*002c*/ 	.word	0x00000000
        /*0030*/ 	.short	0x0002
        /*0032*/ 	.short	0x0010
        /*0034*/ 	.byte	0x00, 0xf4, 0x21, 0x00


	//----- nvinfo : EIATTR_KPARAM_INFO
	.align		4
.L_15:
        /*0038*/ 	.byte	0x04, 0x17
        /*003a*/ 	.short	(.L_17 - .L_16)
.L_16:
        /*003c*/ 	.word	0x00000000
        /*0040*/ 	.short	0x0001
        /*0042*/ 	.short	0x0008
        /*0044*/ 	.byte	0x00, 0xf4, 0x21, 0x00


	//----- nvinfo : EIATTR_KPARAM_INFO
	.align		4
.L_17:
        /*0048*/ 	.byte	0x04, 0x17
        /*004a*/ 	.short	(.L_19 - .L_18)
.L_18:
        /*004c*/ 	.word	0x00000000
        /*0050*/ 	.short	0x0000
        /*0052*/ 	.short	0x0000
        /*0054*/ 	.byte	0x00, 0xf4, 0x21, 0x00


	//----- nvinfo : EIATTR_SPARSE_MMA_MASK
	.align		4
.L_19:
        /*0058*/ 	.byte	0x03, 0x50
        /*005a*/ 	.short	0x0000


	//----- nvinfo : EIATTR_MAXREG_COUNT
	.align		4
        /*005c*/ 	.byte	0x03, 0x1b
        /*005e*/ 	.short	0x00ff


	//----- nvinfo : EIATTR_EXIT_INSTR_OFFSETS
	.align		4
        /*0060*/ 	.byte	0x04, 0x1c
        /*0062*/ 	.short	(.L_21 - .L_20)


	//   ....[0]....
.L_20:
        /*0064*/ 	.word	0x00000400


	//   ....[1]....
        /*0068*/ 	.word	0x00000420


	//----- nvinfo : EIATTR_REQNTID
	.align		4
.L_21:
        /*006c*/ 	.byte	0x04, 0x10
        /*006e*/ 	.short	(.L_23 - .L_22)
.L_22:
        /*0070*/ 	.word	0x00000080
        /*0074*/ 	.word	0x00000001
        /*0078*/ 	.word	0x00000001


	//----- nvinfo : EIATTR_CBANK_PARAM_SIZE
	.align		4
.L_23:
        /*007c*/ 	.byte	0x03, 0x19
        /*007e*/ 	.short	0x0024


	//----- nvinfo : EIATTR_PARAM_CBANK
	.align		4
        /*0080*/ 	.byte	0x04, 0x0a
        /*0082*/ 	.short	(.L_25 - .L_24)
	.align		4
.L_24:
        /*0084*/ 	.word	index@(.nv.constant0.triton_poi_fused_convolution_hardtanh_hardtanh_backward_27)
        /*0088*/ 	.short	0x0210
        /*008a*/ 	.short	0x0024


	//----- nvinfo : EIATTR_SW_WAR
	.align		4
.L_25:
        /*008c*/ 	.byte	0x04, 0x36
        /*008e*/ 	.short	(.L_27 - .L_26)
.L_26:
        /*0090*/ 	.word	0x00000008
.L_27:


//--------------------- .nv.callgraph             --------------------------
	.section	.nv.callgraph,"",@"SHT_CUDA_CALLGRAPH"
	.align	4
	.sectionentsize	8
	.align		4
        /*0000*/ 	.word	0x00000000
	.align		4
        /*0004*/ 	.word	0xffffffff
	.align		4
        /*0008*/ 	.word	0x00000000
	.align		4
        /*000c*/ 	.word	0xfffffffe
	.align		4
        /*0010*/ 	.word	0x00000000
	.align		4
        /*0014*/ 	.word	0xfffffffd
	.align		4
        /*0018*/ 	.word	0x00000000
	.align		4
        /*001c*/ 	.word	0xfffffffc


//--------------------- .text.triton_poi_fused_convolution_hardtanh_hardtanh_backward_27 --------------------------
	.section	.text.triton_poi_fused_convolution_hardtanh_hardtanh_backward_27,"ax",@progbits
	.align	128
        .global         triton_poi_fused_convolution_hardtanh_hardtanh_backward_27
        .type           triton_poi_fused_convolution_hardtanh_hardtanh_backward_27,@function
        .size           triton_poi_fused_convolution_hardtanh_hardtanh_backward_27,(.L_x_1 - triton_poi_fused_convolution_hardtanh_hardtanh_backward_27)
        .other          triton_poi_fused_convolution_hardtanh_hardtanh_backward_27,@"STO_CUDA_ENTRY STV_DEFAULT"
triton_poi_fused_convolution_hardtanh_hardtanh_backward_27:
.text.triton_poi_fused_convolution_hardtanh_hardtanh_backward_27:
[----:B------:R-:W0:Y:S02]  /*0000*/  LDC R1, c[0x0][0x28] ;  /* 0x00000a00ff017b82 */ /* 0x000e240000000800 */
[----:B------:R-:W1:Y:S01]  /*0010*/  S2R R0, SR_TID.X ;  /* 0x0000000000007919 */ /* 0x000e620000002100 */
[----:B------:R-:W2:Y:S01]  /*0020*/  LDC.64 R14, c[0x0][0x218] ;  /* 0x00008600ff0e7b82 */ /* 0x000ea20000000a00 */
[----:B------:R-:W-:Y:S02]  /*0030*/  CS2R R8, SRZ ;  /* 0x0000000000087805 */ /* 0x000fe4000001ff00 */
[----:B------:R-:W-:Y:S01]  /*0040*/  CS2R R10, SRZ ;  /* 0x00000000000a7805 */ /* 0x000fe2000001ff00 */
[----:B------:R-:W3:Y:S01]  /*0050*/  S2R R5, SR_CTAID.X ;  /* 0x0000000000057919 */ /* 0x000ee20000002500 */
[----:B------:R-:W-:Y:S01]  /*0060*/  CS2R R6, SRZ ;  /* 0x0000000000067805 */ /* 0x000fe2000001ff00 */
[----:B------:R-:W-:Y:S01]  /*0070*/  ULDC.64 UR4, c[0x0][0x208] ;  /* 0x0000820000047ab9 */ /* 0x000fe20000000a00 */
[----:B------:R-:W-:Y:S01]  /*0080*/  ULDC.64 UR6, c[0x0][0x228] ;  /* 0x00008a0000067ab9 */ /* 0x000fe20000000a00 */
[----:B------:R-:W4:Y:S01]  /*0090*/  LDC.64 R12, c[0x0][0x210] ;  /* 0x00008400ff0c7b82 */ /* 0x000f220000000a00 */
[----:B-1----:R-:W-:Y:S01]  /*00a0*/  IMAD.SHL.U32 R0, R0, 0x4, RZ ;  /* 0x0000000400007824 */ /* 0x002fe200078e00ff */
[----:B---3--:R-:W-:-:S04]  /*00b0*/  SHF.R.S32.HI R3, RZ, 0x16, R5 ;  /* 0x00000016ff037819 */ /* 0x008fc80000011405 */
[----:B------:R-:W-:Y:S02]  /*00c0*/  LOP3.LUT R0, R0, 0x1fc, RZ, 0xc0, !PT ;  /* 0x000001fc00007812 */ /* 0x000fe400078ec0ff */
[----:B------:R-:W-:-:S03]  /*00d0*/  SGXT R3, R3, 0x1 ;  /* 0x000000010303781a */ /* 0x000fc60000000200 */
[----:B------:R-:W-:Y:S01]  /*00e0*/  IMAD R0, R5, 0x200, R0 ;  /* 0x0000020005007824 */ /* 0x000fe200078e0200 */
[----:B------:R-:W-:-:S03]  /*00f0*/  CS2R R4, SRZ ;  /* 0x0000000000047805 */ /* 0x000fc6000001ff00 */
[C---:B----4-:R-:W-:Y:S01]  /*0100*/  IMAD.WIDE R12, R0.reuse, 0x4, R12 ;  /* 0x00000004000c7825 */ /* 0x050fe200078e020c */
[----:B------:R-:W-:Y:S02]  /*0110*/  LEA.HI R3, R3, R0, RZ, 0x6 ;  /* 0x0000000003037211 */ /* 0x000fe400078f30ff */
[----:B------:R-:W-:Y:S02]  /*0120*/  ISETP.GE.AND P0, PT, R0, 0xe100, PT ;  /* 0x0000e1000000780c */ /* 0x000fe40003f06270 */
[----:B------:R-:W-:-:S05]  /*0130*/  LOP3.LUT R3, R3, 0xffffffc0, RZ, 0xc0, !PT ;  /* 0xffffffc003037812 */ /* 0x000fca00078ec0ff */
[----:B------:R-:W-:-:S04]  /*0140*/  IMAD.IADD R3, R0, 0x1, -R3 ;  /* 0x0000000100037824 */ /* 0x000fc800078e0a03 */
[----:B--2---:R-:W-:Y:S02]  /*0150*/  IMAD.WIDE R14, R3, 0x4, R14 ;  /* 0x00000004030e7825 */ /* 0x004fe400078e020e */
[----:B------:R-:W2:Y:S01]  /*0160*/  @!P0 LDG.E.128 R8, desc[UR4][R12.64] ;  /* 0x000000040c088981 */ /* 0x000ea2000c1e1d00 */
[----:B------:R-:W1:Y:S03]  /*0170*/  LDC.64 R2, c[0x0][0x220] ;  /* 0x00008800ff027b82 */ /* 0x000e660000000a00 */
[----:B------:R-:W2:Y:S01]  /*0180*/  @!P0 LDG.E.EL.128 R4, desc[UR4][R14.64] ;  /* 0x000000040e048981 */ /* 0x000ea2000c2e1d00 */
[----:B-1----:R-:W-:-:S04]  /*0190*/  IMAD.WIDE R2, R0, 0x4, R2 ;  /* 0x0000000400027825 */ /* 0x002fc800078e0202 */
[----:B--2---:R-:W-:Y:S01]  /*01a0*/  FADD R4, R4, R8 ;  /* 0x0000000804047221 */ /* 0x004fe20000000000 */
[----:B------:R-:W-:Y:S01]  /*01b0*/  FADD R5, R5, R9 ;  /* 0x0000000905057221 */ /* 0x000fe20000000000 */
[----:B------:R-:W-:Y:S01]  /*01c0*/  FADD R6, R6, R10 ;  /* 0x0000000a06067221 */ /* 0x000fe20000000000 */
[----:B------:R-:W-:Y:S02]  /*01d0*/  FADD R7, R7, R11 ;  /* 0x0000000b07077221 */ /* 0x000fe40000000000 */
[----:B------:R-:W-:Y:S02]  /*01e0*/  FSETP.GTU.AND P3, PT, R4, RZ, PT ;  /* 0x000000ff0400720b */ /* 0x000fe40003f6c000 */
[----:B------:R-:W-:Y:S02]  /*01f0*/  FSETP.GTU.AND P2, PT, R5, RZ, PT ;  /* 0x000000ff0500720b */ /* 0x000fe40003f4c000 */
[----:B------:R-:W-:Y:S02]  /*0200*/  FSETP.GTU.AND P1, PT, R6, RZ, PT ;  /* 0x000000ff0600720b */ /* 0x000fe40003f2c000 */
[----:B------:R-:W-:-:S02]  /*0210*/  FSETP.GE.OR P5, PT, R4, 6, !P3 ;  /* 0x40c000000400780b */ /* 0x000fc40005fa6400 */
[----:B------:R-:W-:Y:S02]  /*0220*/  FSETP.GTU.AND P6, PT, R7, RZ, PT ;  /* 0x000000ff0700720b */ /* 0x000fe40003fcc000 */
[----:B------:R-:W-:Y:S02]  /*0230*/  FSEL R4, R4, RZ, P3 ;  /* 0x000000ff04047208 */ /* 0x000fe40001800000 */
[C---:B------:R-:W-:Y:S02]  /*0240*/  FSETP.GE.OR P4, PT, R5.reuse, 6, !P2 ;  /* 0x40c000000500780b */ /* 0x040fe40005786400 */
[C---:B------:R-:W-:Y:S02]  /*0250*/  FSETP.GE.OR P3, PT, R6.reuse, 6, !P1 ;  /* 0x40c000000600780b */ /* 0x040fe40004f66400 */
[----:B------:R-:W-:Y:S02]  /*0260*/  FSEL R5, R5, RZ, P2 ;  /* 0x000000ff05057208 */ /* 0x000fe40001000000 */
[----:B------:R-:W-:-:S02]  /*0270*/  FSEL R6, R6, RZ, P1 ;  /* 0x000000ff06067208 */ /* 0x000fc40000800000 */
[C---:B------:R-:W-:Y:S02]  /*0280*/  FSETP.GE.OR P2, PT, R7.reuse, 6, !P6 ;  /* 0x40c000000700780b */ /* 0x040fe40007746400 */
[----:B------:R-:W-:Y:S02]  /*0290*/  FSETP.GEU.AND P1, PT, R4, 6, PT ;  /* 0x40c000000400780b */ /* 0x000fe40003f2e000 */
[----:B------:R-:W-:Y:S02]  /*02a0*/  FSEL R7, R7, RZ, P6 ;  /* 0x000000ff07077208 */ /* 0x000fe40003000000 */
[----:B------:R-:W-:Y:S02]  /*02b0*/  SEL R11, RZ, 0x1, !P5 ;  /* 0x00000001ff0b7807 */ /* 0x000fe40006800000 */
[----:B------:R-:W-:Y:S02]  /*02c0*/  SEL R10, RZ, 0x1, !P4 ;  /* 0x00000001ff0a7807 */ /* 0x000fe40006000000 */
[----:B------:R-:W-:-:S02]  /*02d0*/  SEL R8, RZ, 0x1, !P2 ;  /* 0x00000001ff087807 */ /* 0x000fc40005000000 */
[----:B------:R-:W-:Y:S02]  /*02e0*/  FSETP.GEU.AND P5, PT, R5, 6, PT ;  /* 0x40c000000500780b */ /* 0x000fe40003fae000 */
[----:B------:R-:W-:Y:S02]  /*02f0*/  FSETP.GEU.AND P4, PT, R6, 6, PT ;  /* 0x40c000000600780b */ /* 0x000fe40003f8e000 */
[----:B------:R-:W-:Y:S02]  /*0300*/  FSETP.GEU.AND P2, PT, R7, 6, PT ;  /* 0x40c000000700780b */ /* 0x000fe40003f4e000 */
[C---:B------:R-:W-:Y:S02]  /*0310*/  FSETP.NAN.AND P6, PT, R4.reuse, R4, PT ;  /* 0x000000040400720b */ /* 0x040fe40003fc8000 */
[----:B------:R-:W-:Y:S02]  /*0320*/  SEL R9, RZ, 0x1, !P3 ;  /* 0x00000001ff097807 */ /* 0x000fe40005800000 */
[----:B------:R-:W-:-:S02]  /*0330*/  @P1 SEL R4, R4, 0x40c00000, P6 ;  /* 0x40c0000004041807 */ /* 0x000fc40003000000 */
[----:B------:R-:W-:Y:S02]  /*0340*/  FSETP.NAN.AND P3, PT, R5, R5, PT ;  /* 0x000000050500720b */ /* 0x000fe40003f68000 */
[----:B------:R-:W-:Y:S02]  /*0350*/  FSETP.NAN.AND P6, PT, R6, R6, PT ;  /* 0x000000060600720b */ /* 0x000fe40003fc8000 */
[----:B------:R-:W-:Y:S02]  /*0360*/  FSETP.NAN.AND P1, PT, R7, R7, PT ;  /* 0x000000070700720b */ /* 0x000fe40003f28000 */
[----:B------:R-:W-:Y:S02]  /*0370*/  PRMT R10, R11, 0x3340, R10 ;  /* 0x000033400b0a7816 */ /* 0x000fe4000000000a */
[----:B------:R-:W-:Y:S02]  /*0380*/  PRMT R9, R9, 0x3340, R8 ;  /* 0x0000334009097816 */ /* 0x000fe40000000008 */
[----:B------:R-:W-:-:S02]  /*0390*/  @P5 SEL R5, R5, 0x40c00000, P3 ;  /* 0x40c0000005055807 */ /* 0x000fc40001800000 */
[----:B------:R-:W-:Y:S02]  /*03a0*/  @P4 SEL R6, R6, 0x40c00000, P6 ;  /* 0x40c0000006064807 */ /* 0x000fe40003000000 */
[----:B------:R-:W-:Y:S02]  /*03b0*/  @P2 SEL R7, R7, 0x40c00000, P1 ;  /* 0x40c0000007072807 */ /* 0x000fe40000800000 */
[----:B------:R-:W-:Y:S02]  /*03c0*/  IADD3 R8, P3, R0, UR6, RZ ;  /* 0x0000000600087c10 */ /* 0x000fe4000ff7e0ff */
[----:B------:R-:W-:Y:S01]  /*03d0*/  PRMT R11, R10, 0x5410, R9 ;  /* 0x000054100a0b7816 */ /* 0x000fe20000000009 */
[----:B------:R1:W-:Y:S01]  /*03e0*/  @!P0 STG.E.128 desc[UR4][R2.64], R4 ;  /* 0x0000000402008986 */ /* 0x0003e2000c101d04 */
[----:B------:R-:W-:Y:S01]  /*03f0*/  LEA.HI.X.SX32 R9, R0, UR7, 0x1, P3 ;  /* 0x0000000700097c11 */ /* 0x000fe200098f0eff */
[----:B------:R-:W-:Y:S08]  /*0400*/  @P0 EXIT ;  /* 0x000000000000094d */ /* 0x000ff00003800000 */
[----:B------:R-:W-:Y:S01]  /*0410*/  STG.E desc[UR4][R8.64], R11 ;  /* 0x0000000b08007986 */ /* 0x000fe2000c101904 */
[----:B------:R-:W-:Y:S05]  /*0420*/  EXIT ;  /* 0x000000000000794d */ /* 0x000fea0003800000 */
.L_x_0:
[----:B------:R-:W-:-:S00]  /*0430*/  BRA `(.L_x_0) ;  /* 0xfffffffc00fc7947 */ /* 0x000fc0000383ffff */
[----:B------:R-:W-:-:S00]  /*0440*/  NOP ;  /* 0x0000000000007918 */ /* 0x000fc00000000000 */
        /* <DEDUP_REMOVED lines=11> */
.L_x_1:


//--------------------- .nv.constant0.triton_poi_fused_convolution_hardtanh_hardtanh_backward_27 --------------------------
	.section	.nv.constant0.triton_poi_fused_convolution_hardtanh_hardtanh_backward_27,"a",@progbits
	.sectionflags	@""
	.align	4
.nv.constant0.triton_poi_fused_convolution_hardtanh_hardtanh_backward_27:
	.zero		564
